//
// Generated by NVIDIA NVVM Compiler
//
// Compiler Build ID: CL-36424714
// Cuda compilation tools, release 13.0, V13.0.88
// Based on NVVM 20.0.0
//

.version 9.0
.target sm_100
.address_size 64

	// .globl	_Z14mandelbrot_setddddiiiPi

.visible .entry _Z14mandelbrot_setddddiiiPi(
	.param .f64 _Z14mandelbrot_setddddiiiPi_param_0,
	.param .f64 _Z14mandelbrot_setddddiiiPi_param_1,
	.param .f64 _Z14mandelbrot_setddddiiiPi_param_2,
	.param .f64 _Z14mandelbrot_setddddiiiPi_param_3,
	.param .u32 _Z14mandelbrot_setddddiiiPi_param_4,
	.param .u32 _Z14mandelbrot_setddddiiiPi_param_5,
	.param .u32 _Z14mandelbrot_setddddiiiPi_param_6,
	.param .u64 .ptr .align 1 _Z14mandelbrot_setddddiiiPi_param_7
)
{
	.reg .pred 	%p<15>;
	.reg .b32 	%r<45>;
	.reg .b64 	%rd<7>;
	.reg .b64 	%fd<44>;

	ld.param.f64 	%fd12, [_Z14mandelbrot_setddddiiiPi_param_0];
	ld.param.f64 	%fd13, [_Z14mandelbrot_setddddiiiPi_param_1];
	ld.param.f64 	%fd14, [_Z14mandelbrot_setddddiiiPi_param_2];
	ld.param.f64 	%fd15, [_Z14mandelbrot_setddddiiiPi_param_3];
	ld.param.u32 	%r21, [_Z14mandelbrot_setddddiiiPi_param_4];
	ld.param.u32 	%r22, [_Z14mandelbrot_setddddiiiPi_param_5];
	ld.param.u64 	%rd2, [_Z14mandelbrot_setddddiiiPi_param_7];
	cvta.to.global.u64 	%rd1, %rd2;
	mov.u32 	%r24, %ctaid.y;
	mov.u32 	%r1, %ntid.y;
	mov.u32 	%r25, %tid.y;
	mad.lo.s32 	%r38, %r24, %r1, %r25;
	setp.ge.s32 	%p1, %r38, %r22;
	@%p1 bra 	$L__BB0_14;
	ld.param.u32 	%r36, [_Z14mandelbrot_setddddiiiPi_param_6];
	mov.u32 	%r26, %ctaid.x;
	mov.u32 	%r27, %ntid.x;
	mov.u32 	%r28, %tid.x;
	mad.lo.s32 	%r3, %r26, %r27, %r28;
	setp.gt.s32 	%p2, %r36, 0;
	mov.u32 	%r29, %nctaid.x;
	mul.lo.s32 	%r4, %r27, %r29;
	mov.u32 	%r30, %nctaid.y;
	mul.lo.s32 	%r5, %r1, %r30;
	@%p2 bra 	$L__BB0_2;
	bra.uni 	$L__BB0_10;
$L__BB0_2:
	sub.f64 	%fd1, %fd15, %fd14;
	cvt.rn.f64.s32 	%fd2, %r21;
	sub.f64 	%fd3, %fd13, %fd12;
$L__BB0_3:
	setp.lt.s32 	%p6, %r3, %r21;
	@%p6 bra 	$L__BB0_5;
$L__BB0_4:
	add.s32 	%r38, %r38, %r5;
	setp.lt.s32 	%p14, %r38, %r22;
	@%p14 bra 	$L__BB0_3;
	bra.uni 	$L__BB0_14;
$L__BB0_5:
	cvt.rn.f64.s32 	%fd16, %r38;
	mul.f64 	%fd17, %fd1, %fd16;
	cvt.rn.f64.u32 	%fd18, %r22;
	div.rn.f64 	%fd19, %fd17, %fd18;
	add.f64 	%fd4, %fd14, %fd19;
	mov.u32 	%r39, %r3;
$L__BB0_6:
	ld.param.u32 	%r37, [_Z14mandelbrot_setddddiiiPi_param_6];
	neg.s32 	%r40, %r37;
	cvt.rn.f64.s32 	%fd22, %r39;
	mul.f64 	%fd23, %fd3, %fd22;
	div.rn.f64 	%fd24, %fd23, %fd2;
	add.f64 	%fd5, %fd12, %fd24;
	mov.f64 	%fd42, 0d0000000000000000;
	mov.b32 	%r41, 0;
	mov.f64 	%fd43, %fd42;
$L__BB0_7:
	mul.f64 	%fd25, %fd42, %fd42;
	mul.f64 	%fd26, %fd43, %fd43;
	sub.f64 	%fd27, %fd25, %fd26;
	mul.f64 	%fd28, %fd42, %fd43;
	fma.rn.f64 	%fd29, %fd42, %fd43, %fd28;
	add.f64 	%fd42, %fd5, %fd27;
	add.f64 	%fd43, %fd4, %fd29;
	abs.f64 	%fd30, %fd42;
	abs.f64 	%fd31, %fd43;
	setp.gt.f64 	%p7, %fd30, %fd31;
	selp.f64 	%fd32, %fd30, %fd31, %p7;
	selp.f64 	%fd33, %fd31, %fd30, %p7;
	div.rn.f64 	%fd34, %fd33, %fd32;
	fma.rn.f64 	%fd35, %fd34, %fd34, 0d3FF0000000000000;
	sqrt.rn.f64 	%fd36, %fd35;
	mul.f64 	%fd37, %fd32, %fd36;
	setp.eq.f64 	%p8, %fd32, 0d0000000000000000;
	setp.gt.f64 	%p9, %fd32, 0d7FEFFFFFFFFFFFFF;
	setp.gt.f64 	%p10, %fd33, 0d7FEFFFFFFFFFFFFF;
	add.f64 	%fd38, %fd30, %fd31;
	selp.f64 	%fd39, %fd38, %fd37, %p9;
	selp.f64 	%fd40, %fd38, %fd39, %p8;
	selp.f64 	%fd41, %fd38, %fd40, %p10;
	setp.gt.f64 	%p11, %fd41, 0d4000000000000000;
	mov.u32 	%r42, %r41;
	@%p11 bra 	$L__BB0_9;
	add.s32 	%r41, %r41, 1;
	add.s32 	%r40, %r40, 1;
	setp.ne.s32 	%p12, %r40, 0;
	mov.b32 	%r42, 0;
	@%p12 bra 	$L__BB0_7;
$L__BB0_9:
	mad.lo.s32 	%r35, %r38, %r21, %r39;
	mul.wide.s32 	%rd5, %r35, 4;
	add.s64 	%rd6, %rd1, %rd5;
	st.global.u32 	[%rd6], %r42;
	add.s32 	%r39, %r39, %r4;
	setp.lt.s32 	%p13, %r39, %r21;
	@%p13 bra 	$L__BB0_6;
	bra.uni 	$L__BB0_4;
$L__BB0_10:
	setp.ge.s32 	%p3, %r3, %r21;
	@%p3 bra 	$L__BB0_13;
	mul.lo.s32 	%r17, %r38, %r21;
	mov.u32 	%r44, %r3;
$L__BB0_12:
	add.s32 	%r31, %r44, %r17;
	mul.wide.s32 	%rd3, %r31, 4;
	add.s64 	%rd4, %rd1, %rd3;
	mov.b32 	%r32, 0;
	st.global.u32 	[%rd4], %r32;
	add.s32 	%r44, %r44, %r4;
	setp.lt.s32 	%p4, %r44, %r21;
	@%p4 bra 	$L__BB0_12;
$L__BB0_13:
	add.s32 	%r38, %r38, %r5;
	setp.lt.s32 	%p5, %r38, %r22;
	@%p5 bra 	$L__BB0_10;
$L__BB0_14:
	ret;

}


// ===== COMPILED SASS (sm_100) =====

	.target	sm_100

	.elftype	@"ET_EXEC"


//--------------------- .note.nv.tkinfo           --------------------------
	.section	.note.nv.tkinfo,"",@"SHT_NOTE"
	.sectionflags	@"SHF_NOTE_NV_TKINFO"
	.tkinfo
        /*0018*/ 	.word	0x00000002
        /*0030*/ 	.string	""
        /*0030*/ 	.string	"ptxas"
        /*0030*/ 	.string	"Cuda compilation tools, release 13.0, V13.0.88"
        /*0030*/ 	.string	"Build cuda_13.0.r13.0/compiler.36424714_0"
        /*0030*/ 	.string	"-arch sm_100 -m 64 "



//--------------------- .note.nv.cuinfo           --------------------------
	.section	.note.nv.cuinfo,"",@"SHT_NOTE"
	.sectionflags	@"SHF_NOTE_NV_CUINFO"
        /*0018*/ 	.short	0x0002
        /*001a*/ 	.short	0x0064
        /*001c*/ 	.short	0x0082
	.zero		2


//--------------------- .nv.info                  --------------------------
	.section	.nv.info,"",@"SHT_CUDA_INFO"
	.align	4


	//----- nvinfo : EIATTR_REGCOUNT
	.align		4
        /*0000*/ 	.byte	0x04, 0x2f
        /*0002*/ 	.short	(.L_1 - .L_0)
	.align		4
.L_0:
        /*0004*/ 	.word	index@(_Z14mandelbrot_setddddiiiPi)
        /*0008*/ 	.word	0x00000030


	//----- nvinfo : EIATTR_FRAME_SIZE
	.align		4
.L_1:
        /*000c*/ 	.byte	0x04, 0x11
        /*000e*/ 	.short	(.L_3 - .L_2)
	.align		4
.L_2:
        /*0010*/ 	.word	index@($__internal_1_$__cuda_sm20_dsqrt_rn_f64_mediumpath_v1)
        /*0014*/ 	.word	0x00000000


	//----- nvinfo : EIATTR_FRAME_SIZE
	.align		4
.L_3:
        /*0018*/ 	.byte	0x04, 0x11
        /*001a*/ 	.short	(.L_5 - .L_4)
	.align		4
.L_4:
        /*001c*/ 	.word	index@($__internal_0_$__cuda_sm20_div_rn_f64_full)
        /*0020*/ 	.word	0x00000000


	//----- nvinfo : EIATTR_FRAME_SIZE
	.align		4
.L_5:
        /*0024*/ 	.byte	0x04, 0x11
        /*0026*/ 	.short	(.L_7 - .L_6)
	.align		4
.L_6:
        /*0028*/ 	.word	index@(_Z14mandelbrot_setddddiiiPi)
        /*002c*/ 	.word	0x00000000


	//----- nvinfo : EIATTR_MIN_STACK_SIZE
	.align		4
.L_7:
        /*0030*/ 	.byte	0x04, 0x12
        /*0032*/ 	.short	(.L_9 - .L_8)
	.align		4
.L_8:
        /*0034*/ 	.word	index@(_Z14mandelbrot_setddddiiiPi)
        /*0038*/ 	.word	0x00000000
.L_9:


//--------------------- .nv.compat                --------------------------
	.section	.nv.compat,"",@"SHT_CUDA_COMPAT_INFO"
	.align	4
        /*0000*/ 	.byte	0x02, 0x09, 0x00, 0x00, 0x02, 0x02, 0x01, 0x00, 0x02, 0x05, 0x05, 0x00, 0x03, 0x07, 0x01, 0x01
        /*0010*/ 	.byte	0x02, 0x03, 0x00, 0x00, 0x02, 0x06, 0x01, 0x00, 0x04, 0x0b, 0x08, 0x00, 0x01, 0x00, 0x00, 0x00
        /*0020*/ 	.byte	0x00, 0x00, 0x00, 0x00


//--------------------- .nv.info._Z14mandelbrot_setddddiiiPi --------------------------
	.section	.nv.info._Z14mandelbrot_setddddiiiPi,"",@"SHT_CUDA_INFO"
	.sectionflags	@""
	.align	4


	//----- nvinfo : EIATTR_CUDA_API_VERSION
	.align		4
        /*0000*/ 	.byte	0x04, 0x37
        /*0002*/ 	.short	(.L_11 - .L_10)
.L_10:
        /*0004*/ 	.word	0x00000082


	//----- nvinfo : EIATTR_KPARAM_INFO
	.align		4
.L_11:
        /*0008*/ 	.byte	0x04, 0x17
        /*000a*/ 	.short	(.L_13 - .L_12)
.L_12:
        /*000c*/ 	.word	0x00000000
        /*0010*/ 	.short	0x0007
        /*0012*/ 	.short	0x0030
        /*0014*/ 	.byte	0x00, 0xf5, 0x21, 0x00


	//----- nvinfo : EIATTR_KPARAM_INFO
	.align		4
.L_13:
        /*0018*/ 	.byte	0x04, 0x17
        /*001a*/ 	.short	(.L_15 - .L_14)
.L_14:
        /*001c*/ 	.word	0x00000000
        /*0020*/ 	.short	0x0006
        /*0022*/ 	.short	0x0028
        /*0024*/ 	.byte	0x00, 0xf0, 0x11, 0x00


	//----- nvinfo : EIATTR_KPARAM_INFO
	.align		4
.L_15:
        /*0028*/ 	.byte	0x04, 0x17
        /*002a*/ 	.short	(.L_17 - .L_16)
.L_16:
        /*002c*/ 	.word	0x00000000
        /*0030*/ 	.short	0x0005
        /*0032*/ 	.short	0x0024
        /*0034*/ 	.byte	0x00, 0xf0, 0x11, 0x00


	//----- nvinfo : EIATTR_KPARAM_INFO
	.align		4
.L_17:
        /*0038*/ 	.byte	0x04, 0x17
        /*003a*/ 	.short	(.L_19 - .L_18)
.L_18:
        /*003c*/ 	.word	0x00000000
        /*0040*/ 	.short	0x0004
        /*0042*/ 	.short	0x0020
        /*0044*/ 	.byte	0x00, 0xf0, 0x11, 0x00


	//----- nvinfo : EIATTR_KPARAM_INFO
	.align		4
.L_19:
        /*0048*/ 	.byte	0x04, 0x17
        /*004a*/ 	.short	(.L_21 - .L_20)
.L_20:
        /*004c*/ 	.word	0x00000000
        /*0050*/ 	.short	0x0003
        /*0052*/ 	.short	0x0018
        /*0054*/ 	.byte	0x00, 0xf0, 0x21, 0x00


	//----- nvinfo : EIATTR_KPARAM_INFO
	.align		4
.L_21:
        /*0058*/ 	.byte	0x04, 0x17
        /*005a*/ 	.short	(.L_23 - .L_22)
.L_22:
        /*005c*/ 	.word	0x00000000
        /*0060*/ 	.short	0x0002
        /*0062*/ 	.short	0x0010
        /*0064*/ 	.byte	0x00, 0xf0, 0x21, 0x00


	//----- nvinfo : EIATTR_KPARAM_INFO
	.align		4
.L_23:
        /*0068*/ 	.byte	0x04, 0x17
        /*006a*/ 	.short	(.L_25 - .L_24)
.L_24:
        /*006c*/ 	.word	0x00000000
        /*0070*/ 	.short	0x0001
        /*0072*/ 	.short	0x0008
        /*0074*/ 	.byte	0x00, 0xf0, 0x21, 0x00


	//----- nvinfo : EIATTR_KPARAM_INFO
	.align		4
.L_25:
        /*0078*/ 	.byte	0x04, 0x17
        /*007a*/ 	.short	(.L_27 - .L_26)
.L_26:
        /*007c*/ 	.word	0x00000000
        /*0080*/ 	.short	0x0000
        /*0082*/ 	.short	0x0000
        /*0084*/ 	.byte	0x00, 0xf0, 0x21, 0x00


	//----- nvinfo : EIATTR_SPARSE_MMA_MASK
	.align		4
.L_27:
        /*0088*/ 	.byte	0x03, 0x50
        /*008a*/ 	.short	0x0000


	//----- nvinfo : EIATTR_MAXREG_COUNT
	.align		4
        /*008c*/ 	.byte	0x03, 0x1b
        /*008e*/ 	.short	0x00ff


	//----- nvinfo : EIATTR_MERCURY_ISA_VERSION
	.align		4
        /*0090*/ 	.byte	0x03, 0x5f
        /*0092*/ 	.short	0x0101


	//----- nvinfo : EIATTR_VRC_CTA_INIT_COUNT
	.align		4
        /*0094*/ 	.byte	0x02, 0x4a
	.zero		1
	.zero		1


	//----- nvinfo : EIATTR_EXIT_INSTR_OFFSETS
	.align		4
        /*0098*/ 	.byte	0x04, 0x1c
        /*009a*/ 	.short	(.L_29 - .L_28)


	//   ....[0]....
.L_28:
        /*009c*/ 	.word	0x00000070


	//   ....[1]....
        /*00a0*/ 	.word	0x00000250


	//   ....[2]....
        /*00a4*/ 	.word	0x00000d00


	//----- nvinfo : EIATTR_CRS_STACK_SIZE
	.align		4
.L_29:
        /*00a8*/ 	.byte	0x04, 0x1e
        /*00aa*/ 	.short	(.L_31 - .L_30)
.L_30:
        /*00ac*/ 	.word	0x00000000


	//----- nvinfo : EIATTR_CBANK_PARAM_SIZE
	.align		4
.L_31:
        /*00b0*/ 	.byte	0x03, 0x19
        /*00b2*/ 	.short	0x0038


	//----- nvinfo : EIATTR_PARAM_CBANK
	.align		4
        /*00b4*/ 	.byte	0x04, 0x0a
        /*00b6*/ 	.short	(.L_33 - .L_32)
	.align		4
.L_32:
        /*00b8*/ 	.word	index@(.nv.constant0._Z14mandelbrot_setddddiiiPi)
        /*00bc*/ 	.short	0x0380
        /*00be*/ 	.short	0x0038


	//----- nvinfo : EIATTR_SW_WAR
	.align		4
.L_33:
        /*00c0*/ 	.byte	0x04, 0x36
        /*00c2*/ 	.short	(.L_35 - .L_34)
.L_34:
        /*00c4*/ 	.word	0x00000008
.L_35:


//--------------------- .nv.callgraph             --------------------------
	.section	.nv.callgraph,"",@"SHT_CUDA_CALLGRAPH"
	.align	4
	.sectionentsize	8
	.align		4
        /*0000*/ 	.word	0x00000000
	.align		4
        /*0004*/ 	.word	0xffffffff
	.align		4
        /*0008*/ 	.word	0x00000000
	.align		4
        /*000c*/ 	.word	0xfffffffe
	.align		4
        /*0010*/ 	.word	0x00000000
	.align		4
        /*0014*/ 	.word	0xfffffffd
	.align		4
        /*0018*/ 	.word	0x00000000
	.align		4
        /*001c*/ 	.word	0xfffffffc


//--------------------- .text._Z14mandelbrot_setddddiiiPi --------------------------
	.section	.text._Z14mandelbrot_setddddiiiPi,"ax",@progbits
	.align	128
        .global         _Z14mandelbrot_setddddiiiPi
        .type           _Z14mandelbrot_setddddiiiPi,@function
        .size           _Z14mandelbrot_setddddiiiPi,(.L_x_31 - _Z14mandelbrot_setddddiiiPi)
        .other          _Z14mandelbrot_setddddiiiPi,@"STO_CUDA_ENTRY STV_DEFAULT"
_Z14mandelbrot_setddddiiiPi:
.text._Z14mandelbrot_setddddiiiPi:
[----:B------:R-:W-:Y:S01]  /*0000*/  LDC R1, c[0x0][0x37c] ;  /* 0x0000df00ff017b82 */ /* 0x000fe20000000800 */
[----:B------:R-:W0:Y:S07]  /*0010*/  S2R R35, SR_TID.Y ;  /* 0x0000000000237919 */ /* 0x000e2e0000002200 */
[----:B------:R-:W0:Y:S01]  /*0020*/  S2UR UR4, SR_CTAID.Y ;  /* 0x00000000000479c3 */ /* 0x000e220000002600 */
[----:B------:R-:W1:Y:S07]  /*0030*/  LDCU UR5, c[0x0][0x3a4] ;  /* 0x00007480ff0577ac */ /* 0x000e6e0008000800 */
[----:B------:R-:W0:Y:S02]  /*0040*/  LDC R38, c[0x0][0x364] ;  /* 0x0000d900ff267b82 */ /* 0x000e240000000800 */
[----:B0-----:R-:W-:-:S05]  /*0050*/  IMAD R35, R38, UR4, R35 ;  /* 0x0000000426237c24 */ /* 0x001fca000f8e0223 */
[----:B-1----:R-:W-:-:S13]  /*0060*/  ISETP.GE.AND P0, PT, R35, UR5, PT ;  /* 0x0000000523007c0c */ /* 0x002fda000bf06270 */
[----:B------:R-:W-:Y:S05]  /*0070*/  @P0 EXIT ;  /* 0x000000000000094d */ /* 0x000fea0003800000 */
[----:B------:R-:W0:Y:S01]  /*0080*/  S2R R36, SR_TID.X ;  /* 0x0000000000247919 */ /* 0x000e220000002100 */
[----:B------:R-:W1:Y:S01]  /*0090*/  LDCU UR7, c[0x0][0x3a8] ;  /* 0x00007500ff0777ac */ /* 0x000e620008000800 */
[----:B------:R-:W0:Y:S01]  /*00a0*/  S2UR UR4, SR_CTAID.X ;  /* 0x00000000000479c3 */ /* 0x000e220000002500 */
[----:B------:R-:W2:Y:S07]  /*00b0*/  LDCU.64 UR8, c[0x0][0x358] ;  /* 0x00006b00ff0877ac */ /* 0x000eae0008000a00 */
[----:B------:R-:W0:Y:S01]  /*00c0*/  LDC R37, c[0x0][0x360] ;  /* 0x0000d800ff257b82 */ /* 0x000e220000000800 */
[----:B------:R-:W3:Y:S01]  /*00d0*/  LDCU UR5, c[0x0][0x370] ;  /* 0x00006e00ff0577ac */ /* 0x000ee20008000800 */
[----:B------:R-:W4:Y:S01]  /*00e0*/  LDCU UR6, c[0x0][0x374] ;  /* 0x00006e80ff0677ac */ /* 0x000f220008000800 */
[----:B-1----:R-:W-:Y:S01]  /*00f0*/  UISETP.GT.AND UP0, UPT, UR7, URZ, UPT ;  /* 0x000000ff0700728c */ /* 0x002fe2000bf04270 */
[----:B----4-:R-:W-:-:S02]  /*0100*/  IMAD R38, R38, UR6, RZ ;  /* 0x0000000626267c24 */ /* 0x010fc4000f8e02ff */
[C---:B0-----:R-:W-:Y:S02]  /*0110*/  IMAD R36, R37.reuse, UR4, R36 ;  /* 0x0000000425247c24 */ /* 0x041fe4000f8e0224 */
[----:B---3--:R-:W-:-:S04]  /*0120*/  IMAD R37, R37, UR5, RZ ;  /* 0x0000000525257c24 */ /* 0x008fc8000f8e02ff */
[----:B--2---:R-:W-:Y:S05]  /*0130*/  BRA.U UP0, `(.L_x_0) ;  /* 0x0000000100487547 */ /* 0x004fea000b800000 */
.L_x_4:
[----:B------:R-:W0:Y:S01]  /*0140*/  LDC R7, c[0x0][0x3a0] ;  /* 0x0000e800ff077b82 */ /* 0x000e220000000800 */
[----:B------:R-:W-:Y:S01]  /*0150*/  BSSY.RECONVERGENT B0, `(.L_x_1) ;  /* 0x000000b000007945 */ /* 0x000fe20003800200 */
[----:B0-----:R-:W-:-:S13]  /*0160*/  ISETP.GE.AND P0, PT, R36, R7, PT ;  /* 0x000000072400720c */ /* 0x001fda0003f06270 */
[----:B------:R-:W-:Y:S05]  /*0170*/  @P0 BRA `(.L_x_2) ;  /* 0x0000000000200947 */ /* 0x000fea0003800000 */
[----:B------:R-:W0:Y:S01]  /*0180*/  LDC.64 R4, c[0x0][0x3b0] ;  /* 0x0000ec00ff047b82 */ /* 0x000e220000000a00 */
[----:B------:R-:W-:-:S07]  /*0190*/  IMAD.MOV.U32 R0, RZ, RZ, R36 ;  /* 0x000000ffff007224 */ /* 0x000fce00078e0024 */
.L_x_3:
[--C-:B------:R-:W-:Y:S02]  /*01a0*/  IMAD R3, R35, R7, R0.reuse ;  /* 0x0000000723037224 */ /* 0x100fe400078e0200 */
[----:B------:R-:W-:Y:S02]  /*01b0*/  IMAD.IADD R0, R37, 0x1, R0 ;  /* 0x0000000125007824 */ /* 0x000fe400078e0200 */
[----:B0-----:R-:W-:-:S03]  /*01c0*/  IMAD.WIDE R2, R3, 0x4, R4 ;  /* 0x0000000403027825 */ /* 0x001fc600078e0204 */
[----:B------:R-:W-:Y:S02]  /*01d0*/  ISETP.GE.AND P0, PT, R0, R7, PT ;  /* 0x000000070000720c */ /* 0x000fe40003f06270 */
[----:B------:R1:W-:Y:S11]  /*01e0*/  STG.E desc[UR8][R2.64], RZ ;  /* 0x000000ff02007986 */ /* 0x0003f6000c101908 */
[----:B-1----:R-:W-:Y:S05]  /*01f0*/  @!P0 BRA `(.L_x_3) ;  /* 0xfffffffc00e88947 */ /* 0x002fea000383ffff */
.L_x_2:
[----:B------:R-:W-:Y:S05]  /*0200*/  BSYNC.RECONVERGENT B0 ;  /* 0x0000000000007941 */ /* 0x000fea0003800200 */
.L_x_1:
[----:B------:R-:W0:Y:S01]  /*0210*/  LDCU UR4, c[0x0][0x3a4] ;  /* 0x00007480ff0477ac */ /* 0x000e220008000800 */
[----:B------:R-:W-:-:S05]  /*0220*/  IMAD.IADD R35, R38, 0x1, R35 ;  /* 0x0000000126237824 */ /* 0x000fca00078e0223 */
[----:B0-----:R-:W-:-:S13]  /*0230*/  ISETP.GE.AND P0, PT, R35, UR4, PT ;  /* 0x0000000423007c0c */ /* 0x001fda000bf06270 */
[----:B------:R-:W-:Y:S05]  /*0240*/  @!P0 BRA `(.L_x_4) ;  /* 0xfffffffc00bc8947 */ /* 0x000fea000383ffff */
[----:B------:R-:W-:Y:S05]  /*0250*/  EXIT ;  /* 0x000000000000794d */ /* 0x000fea0003800000 */
.L_x_0:
[----:B------:R-:W0:Y:S01]  /*0260*/  LDCU UR4, c[0x0][0x3a0] ;  /* 0x00007400ff0477ac */ /* 0x000e220008000800 */
[----:B------:R-:W1:Y:S08]  /*0270*/  LDC.64 R6, c[0x0][0x390] ;  /* 0x0000e400ff067b82 */ /* 0x000e700000000a00 */
[----:B------:R-:W1:Y:S08]  /*0280*/  LDC.64 R4, c[0x0][0x398] ;  /* 0x0000e600ff047b82 */ /* 0x000e700000000a00 */
[----:B------:R-:W2:Y:S01]  /*0290*/  LDC.64 R10, c[0x0][0x380] ;  /* 0x0000e000ff0a7b82 */ /* 0x000ea20000000a00 */
[----:B0-----:R-:W0:Y:S07]  /*02a0*/  I2F.F64 R2, UR4 ;  /* 0x0000000400027d12 */ /* 0x001e2e0008201c00 */
[----:B------:R-:W2:Y:S01]  /*02b0*/  LDC.64 R8, c[0x0][0x388] ;  /* 0x0000e200ff087b82 */ /* 0x000ea20000000a00 */
[----:B-1----:R-:W-:-:S02]  /*02c0*/  DADD R4, R4, -R6 ;  /* 0x0000000004047229 */ /* 0x002fc40000000806 */
[----:B0-2---:R-:W-:-:S11]  /*02d0*/  DADD R6, R8, -R10 ;  /* 0x0000000008067229 */ /* 0x005fd6000000080a */
.L_x_19:
[----:B0-----:R-:W0:Y:S01]  /*02e0*/  LDCU UR4, c[0x0][0x3a0] ;  /* 0x00007400ff0477ac */ /* 0x001e220008000800 */
[----:B------:R-:W-:Y:S01]  /*02f0*/  BSSY.RECONVERGENT B0, `(.L_x_5) ;  /* 0x000009c000007945 */ /* 0x000fe20003800200 */
[----:B0-----:R-:W-:-:S13]  /*0300*/  ISETP.GE.AND P0, PT, R36, UR4, PT ;  /* 0x0000000424007c0c */ /* 0x001fda000bf06270 */
[----:B------:R-:W-:Y:S05]  /*0310*/  @P0 BRA `(.L_x_6) ;  /* 0x0000000800640947 */ /* 0x000fea0003800000 */
[----:B------:R-:W0:Y:S01]  /*0320*/  LDCU UR4, c[0x0][0x3a4] ;  /* 0x00007480ff0477ac */ /* 0x000e220008000800 */
[----:B------:R-:W-:Y:S01]  /*0330*/  IMAD.MOV.U32 R12, RZ, RZ, 0x1 ;  /* 0x00000001ff0c7424 */ /* 0x000fe200078e00ff */
[----:B------:R-:W-:Y:S01]  /*0340*/  BSSY.RECONVERGENT B1, `(.L_x_7) ;  /* 0x0000019000017945 */ /* 0x000fe20003800200 */
[----:B0-----:R-:W0:Y:S08]  /*0350*/  I2F.F64.U32 R10, UR4 ;  /* 0x00000004000a7d12 */ /* 0x001e300008201800 */
[----:B0-----:R-:W0:Y:S02]  /*0360*/  MUFU.RCP64H R13, R11 ;  /* 0x0000000b000d7308 */ /* 0x001e240000001800 */
[----:B0-----:R-:W-:-:S08]  /*0370*/  DFMA R8, -R10, R12, 1 ;  /* 0x3ff000000a08742b */ /* 0x001fd0000000010c */
[----:B------:R-:W-:Y:S02]  /*0380*/  DFMA R14, R8, R8, R8 ;  /* 0x00000008080e722b */ /* 0x000fe40000000008 */
[----:B------:R-:W0:Y:S06]  /*0390*/  I2F.F64 R8, R35 ;  /* 0x0000002300087312 */ /* 0x000e2c0000201c00 */
[----:B------:R-:W-:-:S08]  /*03a0*/  DFMA R14, R12, R14, R12 ;  /* 0x0000000e0c0e722b */ /* 0x000fd0000000000c */
[----:B------:R-:W-:Y:S02]  /*03b0*/  DFMA R12, -R10, R14, 1 ;  /* 0x3ff000000a0c742b */ /* 0x000fe4000000010e */
[----:B0-----:R-:W-:-:S06]  /*03c0*/  DMUL R16, R4, R8 ;  /* 0x0000000804107228 */ /* 0x001fcc0000000000 */
[----:B------:R-:W-:-:S04]  /*03d0*/  DFMA R12, R14, R12, R14 ;  /* 0x0000000c0e0c722b */ /* 0x000fc8000000000e */
[----:B------:R-:W-:-:S04]  /*03e0*/  FSETP.GEU.AND P1, PT, |R17|, 6.5827683646048100446e-37, PT ;  /* 0x036000001100780b */ /* 0x000fc80003f2e200 */
[----:B------:R-:W-:-:S08]  /*03f0*/  DMUL R8, R16, R12 ;  /* 0x0000000c10087228 */ /* 0x000fd00000000000 */
[----:B------:R-:W-:-:S08]  /*0400*/  DFMA R14, -R10, R8, R16 ;  /* 0x000000080a0e722b */ /* 0x000fd00000000110 */
[----:B------:R-:W-:-:S10]  /*0410*/  DFMA R8, R12, R14, R8 ;  /* 0x0000000e0c08722b */ /* 0x000fd40000000008 */
[----:B------:R-:W-:-:S05]  /*0420*/  FFMA R0, RZ, R11, R9 ;  /* 0x0000000bff007223 */ /* 0x000fca0000000009 */
[----:B------:R-:W-:-:S13]  /*0430*/  FSETP.GT.AND P0, PT, |R0|, 1.469367938527859385e-39, PT ;  /* 0x001000000000780b */ /* 0x000fda0003f04200 */
[----:B------:R-:W-:Y:S05]  /*0440*/  @P0 BRA P1, `(.L_x_8) ;  /* 0x0000000000200947 */ /* 0x000fea0000800000 */
[----:B------:R-:W-:Y:S01]  /*0450*/  IMAD.MOV.U32 R20, RZ, RZ, R16 ;  /* 0x000000ffff147224 */ /* 0x000fe200078e0010 */
[----:B------:R-:W-:Y:S01]  /*0460*/  MOV R34, 0x4b0 ;  /* 0x000004b000227802 */ /* 0x000fe20000000f00 */
[----:B------:R-:W-:Y:S02]  /*0470*/  IMAD.MOV.U32 R21, RZ, RZ, R17 ;  /* 0x000000ffff157224 */ /* 0x000fe400078e0011 */
[----:B------:R-:W-:Y:S02]  /*0480*/  IMAD.MOV.U32 R18, RZ, RZ, R10 ;  /* 0x000000ffff127224 */ /* 0x000fe400078e000a */
[----:B------:R-:W-:-:S07]  /*0490*/  IMAD.MOV.U32 R19, RZ, RZ, R11 ;  /* 0x000000ffff137224 */ /* 0x000fce00078e000b */
[----:B------:R-:W-:Y:S05]  /*04a0*/  CALL.REL.NOINC `($__internal_0_$__cuda_sm20_div_rn_f64_full) ;  /* 0x0000000800187944 */ /* 0x000fea0003c00000 */
[----:B------:R-:W-:Y:S02]  /*04b0*/  IMAD.MOV.U32 R8, RZ, RZ, R28 ;  /* 0x000000ffff087224 */ /* 0x000fe400078e001c */
[----:B------:R-:W-:-:S07]  /*04c0*/  IMAD.MOV.U32 R9, RZ, RZ, R29 ;  /* 0x000000ffff097224 */ /* 0x000fce00078e001d */
.L_x_8:
[----:B------:R-:W-:Y:S05]  /*04d0*/  BSYNC.RECONVERGENT B1 ;  /* 0x0000000000017941 */ /* 0x000fea0003800200 */
.L_x_7:
[----:B------:R-:W0:Y:S01]  /*04e0*/  LDCU.64 UR4, c[0x0][0x390] ;  /* 0x00007200ff0477ac */ /* 0x000e220008000a00 */
[----:B------:R-:W-:Y:S01]  /*04f0*/  IMAD.MOV.U32 R40, RZ, RZ, R36 ;  /* 0x000000ffff287224 */ /* 0x000fe200078e0024 */
[----:B0-----:R-:W-:-:S11]  /*0500*/  DADD R8, R8, UR4 ;  /* 0x0000000408087e29 */ /* 0x001fd60008000000 */
.L_x_18:
[----:B0-----:R-:W0:Y:S01]  /*0510*/  MUFU.RCP64H R13, R3 ;  /* 0x00000003000d7308 */ /* 0x001e220000001800 */
[----:B------:R-:W-:Y:S01]  /*0520*/  IMAD.MOV.U32 R12, RZ, RZ, 0x1 ;  /* 0x00000001ff0c7424 */ /* 0x000fe200078e00ff */
[----:B------:R-:W1:Y:S01]  /*0530*/  LDCU UR4, c[0x0][0x3a8] ;  /* 0x00007500ff0477ac */ /* 0x000e620008000800 */
[----:B------:R-:W-:Y:S04]  /*0540*/  BSSY.RECONVERGENT B1, `(.L_x_9) ;  /* 0x0000019000017945 */ /* 0x000fe80003800200 */
[----:B0-----:R-:W-:Y:S01]  /*0550*/  DFMA R10, -R2, R12, 1 ;  /* 0x3ff00000020a742b */ /* 0x001fe2000000010c */
[----:B-1----:R-:W-:-:S07]  /*0560*/  UIADD3 UR4, UPT, UPT, -UR4, URZ, URZ ;  /* 0x000000ff04047290 */ /* 0x002fce000fffe1ff */
[----:B------:R-:W-:Y:S01]  /*0570*/  DFMA R14, R10, R10, R10 ;  /* 0x0000000a0a0e722b */ /* 0x000fe2000000000a */
[----:B------:R-:W-:Y:S01]  /*0580*/  MOV R39, UR4 ;  /* 0x0000000400277c02 */ /* 0x000fe20008000f00 */
        /* <DEDUP_REMOVED lines=20> */
.L_x_10:
[----:B------:R-:W-:Y:S05]  /*06d0*/  BSYNC.RECONVERGENT B1 ;  /* 0x0000000000017941 */ /* 0x000fea0003800200 */
.L_x_9:
[----:B------:R-:W0:Y:S01]  /*06e0*/  LDCU.64 UR4, c[0x0][0x380] ;  /* 0x00007000ff0477ac */ /* 0x000e220008000a00 */
[----:B------:R-:W-:Y:S01]  /*06f0*/  BSSY.RECONVERGENT B1, `(.L_x_11) ;  /* 0x0000053000017945 */ /* 0x000fe20003800200 */
[----:B------:R-:W-:Y:S01]  /*0700*/  IMAD.MOV.U32 R41, RZ, RZ, RZ ;  /* 0x000000ffff297224 */ /* 0x000fe200078e00ff */
[----:B------:R-:W-:Y:S02]  /*0710*/  CS2R R24, SRZ ;  /* 0x0000000000187805 */ /* 0x000fe4000001ff00 */
[----:B------:R-:W-:Y:S01]  /*0720*/  CS2R R26, SRZ ;  /* 0x00000000001a7805 */ /* 0x000fe2000001ff00 */
[----:B0-----:R-:W-:-:S11]  /*0730*/  DADD R10, R10, UR4 ;  /* 0x000000040a0a7e29 */ /* 0x001fd60008000000 */
.L_x_17:
[C---:B------:R-:W-:Y:S01]  /*0740*/  DMUL R12, R26.reuse, R26 ;  /* 0x0000001a1a0c7228 */ /* 0x040fe20000000000 */
[----:B------:R-:W-:Y:S01]  /*0750*/  BSSY.RECONVERGENT B2, `(.L_x_12) ;  /* 0x0000023000027945 */ /* 0x000fe20003800200 */
[----:B------:R-:W-:-:S06]  /*0760*/  DMUL R14, R26, R24 ;  /* 0x000000181a0e7228 */ /* 0x000fcc0000000000 */
[-C--:B------:R-:W-:Y:S02]  /*0770*/  DFMA R12, R24, R24.reuse, -R12 ;  /* 0x00000018180c722b */ /* 0x080fe4000000080c */
[----:B------:R-:W-:Y:S01]  /*0780*/  DFMA R26, R26, R24, R14 ;  /* 0x000000181a1a722b */ /* 0x000fe2000000000e */
[----:B------:R-:W-:-:S05]  /*0790*/  IMAD.MOV.U32 R14, RZ, RZ, 0x1 ;  /* 0x00000001ff0e7424 */ /* 0x000fca00078e00ff */
[----:B------:R-:W-:Y:S02]  /*07a0*/  DADD R24, R10, R12 ;  /* 0x000000000a187229 */ /* 0x000fe4000000000c */
[----:B------:R-:W-:-:S06]  /*07b0*/  DADD R26, R8, R26 ;  /* 0x00000000081a7229 */ /* 0x000fcc000000001a */
[----:B------:R-:W-:Y:S02]  /*07c0*/  DADD R18, -RZ, |R24| ;  /* 0x00000000ff127229 */ /* 0x000fe40000000518 */
[--C-:B------:R-:W-:Y:S02]  /*07d0*/  DADD R20, -RZ, |R26|.reuse ;  /* 0x00000000ff147229 */ /* 0x100fe4000000051a */
[----:B------:R-:W-:-:S08]  /*07e0*/  DSETP.GT.AND P0, PT, |R24|, |R26|, PT ;  /* 0x4000001a1800722a */ /* 0x000fd00003f04200 */
[----:B------:R-:W-:Y:S02]  /*07f0*/  FSEL R13, R19, R21, P0 ;  /* 0x00000015130d7208 */ /* 0x000fe40000000000 */
[----:B------:R-:W-:Y:S02]  /*0800*/  FSEL R12, R18, R20, P0 ;  /* 0x00000014120c7208 */ /* 0x000fe40000000000 */
[----:B------:R-:W0:Y:S04]  /*0810*/  MUFU.RCP64H R15, R13 ;  /* 0x0000000d000f7308 */ /* 0x000e280000001800 */
[----:B0-----:R-:W-:-:S08]  /*0820*/  DFMA R16, -R12, R14, 1 ;  /* 0x3ff000000c10742b */ /* 0x001fd0000000010e */
[----:B------:R-:W-:-:S08]  /*0830*/  DFMA R16, R16, R16, R16 ;  /* 0x000000101010722b */ /* 0x000fd00000000010 */
[----:B------:R-:W-:-:S08]  /*0840*/  DFMA R16, R14, R16, R14 ;  /* 0x000000100e10722b */ /* 0x000fd0000000000e */
[----:B------:R-:W-:-:S08]  /*0850*/  DFMA R14, -R12, R16, 1 ;  /* 0x3ff000000c0e742b */ /* 0x000fd00000000110 */
[----:B------:R-:W-:Y:S01]  /*0860*/  DFMA R16, R16, R14, R16 ;  /* 0x0000000e1010722b */ /* 0x000fe20000000010 */
[----:B------:R-:W-:Y:S02]  /*0870*/  FSEL R14, R20, R18, P0 ;  /* 0x00000012140e7208 */ /* 0x000fe40000000000 */
[----:B------:R-:W-:-:S04]  /*0880*/  FSEL R15, R21, R19, P0 ;  /* 0x00000013150f7208 */ /* 0x000fc80000000000 */
[----:B------:R-:W-:Y:S02]  /*0890*/  FSETP.GEU.AND P1, PT, |R15|, 6.5827683646048100446e-37, PT ;  /* 0x036000000f00780b */ /* 0x000fe40003f2e200 */
[----:B------:R-:W-:-:S08]  /*08a0*/  DMUL R18, R16, R14 ;  /* 0x0000000e10127228 */ /* 0x000fd00000000000 */
[----:B------:R-:W-:-:S08]  /*08b0*/  DFMA R20, -R12, R18, R14 ;  /* 0x000000120c14722b */ /* 0x000fd0000000010e */
[----:B------:R-:W-:-:S10]  /*08c0*/  DFMA R16, R16, R20, R18 ;  /* 0x000000141010722b */ /* 0x000fd40000000012 */
[----:B------:R-:W-:-:S05]  /*08d0*/  FFMA R0, RZ, R13, R17 ;  /* 0x0000000dff007223 */ /* 0x000fca0000000011 */
[----:B------:R-:W-:-:S13]  /*08e0*/  FSETP.GT.AND P0, PT, |R0|, 1.469367938527859385e-39, PT ;  /* 0x001000000000780b */ /* 0x000fda0003f04200 */
[----:B------:R-:W-:Y:S05]  /*08f0*/  @P0 BRA P1, `(.L_x_13) ;  /* 0x0000000000200947 */ /* 0x000fea0000800000 */
[----:B------:R-:W-:Y:S01]  /*0900*/  IMAD.MOV.U32 R18, RZ, RZ, R12 ;  /* 0x000000ffff127224 */ /* 0x000fe200078e000c */
[----:B------:R-:W-:Y:S01]  /*0910*/  MOV R20, R14 ;  /* 0x0000000e00147202 */ /* 0x000fe20000000f00 */
[----:B------:R-:W-:Y:S01]  /*0920*/  IMAD.MOV.U32 R19, RZ, RZ, R13 ;  /* 0x000000ffff137224 */ /* 0x000fe200078e000d */
[----:B------:R-:W-:Y:S01]  /*0930*/  MOV R34, 0x960 ;  /* 0x0000096000227802 */ /* 0x000fe20000000f00 */
[----:B------:R-:W-:-:S07]  /*0940*/  IMAD.MOV.U32 R21, RZ, RZ, R15 ;  /* 0x000000ffff157224 */ /* 0x000fce00078e000f */
[----:B------:R-:W-:Y:S05]  /*0950*/  CALL.REL.NOINC `($__internal_0_$__cuda_sm20_div_rn_f64_full) ;  /* 0x0000000000ec7944 */ /* 0x000fea0003c00000 */
[----:B------:R-:W-:Y:S02]  /*0960*/  IMAD.MOV.U32 R16, RZ, RZ, R28 ;  /* 0x000000ffff107224 */ /* 0x000fe400078e001c */
[----:B------:R-:W-:-:S07]  /*0970*/  IMAD.MOV.U32 R17, RZ, RZ, R29 ;  /* 0x000000ffff117224 */ /* 0x000fce00078e001d */
.L_x_13:
[----:B------:R-:W-:Y:S05]  /*0980*/  BSYNC.RECONVERGENT B2 ;  /* 0x0000000000027941 */ /* 0x000fea0003800200 */
.L_x_12:
[----:B------:R-:W-:Y:S01]  /*0990*/  DFMA R16, R16, R16, 1 ;  /* 0x3ff000001010742b */ /* 0x000fe20000000010 */
[----:B------:R-:W-:Y:S01]  /*09a0*/  IMAD.MOV.U32 R22, RZ, RZ, 0x0 ;  /* 0x00000000ff167424 */ /* 0x000fe200078e00ff */
[----:B------:R-:W-:Y:S01]  /*09b0*/  BSSY.RECONVERGENT B2, `(.L_x_14) ;  /* 0x0000012000027945 */ /* 0x000fe20003800200 */
[----:B------:R-:W-:-:S03]  /*09c0*/  IMAD.MOV.U32 R23, RZ, RZ, 0x3fd80000 ;  /* 0x3fd80000ff177424 */ /* 0x000fc600078e00ff */
[----:B------:R-:W0:Y:S04]  /*09d0*/  MUFU.RSQ64H R19, R17 ;  /* 0x0000001100137308 */ /* 0x000e280000001c00 */
[----:B------:R-:W-:-:S05]  /*09e0*/  VIADD R18, R17, 0xfcb00000 ;  /* 0xfcb0000011127836 */ /* 0x000fca0000000000 */
[----:B------:R-:W-:Y:S01]  /*09f0*/  ISETP.GE.U32.AND P0, PT, R18, 0x7ca00000, PT ;  /* 0x7ca000001200780c */ /* 0x000fe20003f06070 */
[----:B0-----:R-:W-:-:S08]  /*0a00*/  DMUL R20, R18, R18 ;  /* 0x0000001212147228 */ /* 0x001fd00000000000 */
[----:B------:R-:W-:-:S08]  /*0a10*/  DFMA R20, R16, -R20, 1 ;  /* 0x3ff000001014742b */ /* 0x000fd00000000814 */
[----:B------:R-:W-:Y:S02]  /*0a20*/  DFMA R22, R20, R22, 0.5 ;  /* 0x3fe000001416742b */ /* 0x000fe40000000016 */
[----:B------:R-:W-:-:S08]  /*0a30*/  DMUL R20, R18, R20 ;  /* 0x0000001412147228 */ /* 0x000fd00000000000 */
[----:B------:R-:W-:-:S08]  /*0a40*/  DFMA R32, R22, R20, R18 ;  /* 0x000000141620722b */ /* 0x000fd00000000012 */
[----:B------:R-:W-:Y:S02]  /*0a50*/  DMUL R20, R16, R32 ;  /* 0x0000002010147228 */ /* 0x000fe40000000000 */
[----:B------:R-:W-:Y:S02]  /*0a60*/  VIADD R31, R33, 0xfff00000 ;  /* 0xfff00000211f7836 */ /* 0x000fe40000000000 */
[----:B------:R-:W-:-:S04]  /*0a70*/  IMAD.MOV.U32 R30, RZ, RZ, R32 ;  /* 0x000000ffff1e7224 */ /* 0x000fc800078e0020 */
[----:B------:R-:W-:-:S08]  /*0a80*/  DFMA R22, R20, -R20, R16 ;  /* 0x800000141416722b */ /* 0x000fd00000000010 */
[----:B------:R-:W-:Y:S01]  /*0a90*/  DFMA R28, R22, R30, R20 ;  /* 0x0000001e161c722b */ /* 0x000fe20000000014 */
[----:B------:R-:W-:Y:S10]  /*0aa0*/  @!P0 BRA `(.L_x_15) ;  /* 0x0000000000088947 */ /* 0x000ff40003800000 */
[----:B------:R-:W-:-:S07]  /*0ab0*/  MOV R0, 0xad0 ;  /* 0x00000ad000007802 */ /* 0x000fce0000000f00 */
[----:B------:R-:W-:Y:S05]  /*0ac0*/  CALL.REL.NOINC `($__internal_1_$__cuda_sm20_dsqrt_rn_f64_mediumpath_v1) ;  /* 0x0000000400fc7944 */ /* 0x000fea0003c00000 */
.L_x_15:
[----:B------:R-:W-:Y:S05]  /*0ad0*/  BSYNC.RECONVERGENT B2 ;  /* 0x0000000000027941 */ /* 0x000fea0003800200 */
.L_x_14:
[----:B------:R-:W-:Y:S01]  /*0ae0*/  DADD R16, |R24|, |R26| ;  /* 0x0000000018107229 */ /* 0x000fe2000000061a */
[----:B------:R-:W-:Y:S01]  /*0af0*/  UMOV UR4, 0xffffffff ;  /* 0xffffffff00047882 */ /* 0x000fe20000000000 */
[C---:B------:R-:W-:Y:S01]  /*0b00*/  DMUL R28, R12.reuse, R28 ;  /* 0x0000001c0c1c7228 */ /* 0x040fe20000000000 */
[----:B------:R-:W-:Y:S01]  /*0b10*/  UMOV UR5, 0x7fefffff ;  /* 0x7fefffff00057882 */ /* 0x000fe20000000000 */
[C---:B------:R-:W-:Y:S02]  /*0b20*/  DSETP.NEU.AND P1, PT, R12.reuse, RZ, PT ;  /* 0x000000ff0c00722a */ /* 0x040fe40003f2d000 */
[----:B------:R-:W-:-:S06]  /*0b30*/  DSETP.GT.AND P0, PT, R12, UR4, PT ;  /* 0x000000040c007e2a */ /* 0x000fcc000bf04000 */
[C---:B------:R-:W-:Y:S02]  /*0b40*/  FSEL R13, R16.reuse, R28, P0 ;  /* 0x0000001c100d7208 */ /* 0x040fe40000000000 */
[C---:B------:R-:W-:Y:S01]  /*0b50*/  FSEL R29, R17.reuse, R29, P0 ;  /* 0x0000001d111d7208 */ /* 0x040fe20000000000 */
[----:B------:R-:W-:Y:S01]  /*0b60*/  DSETP.GT.AND P0, PT, R14, UR4, PT ;  /* 0x000000040e007e2a */ /* 0x000fe2000bf04000 */
[----:B------:R-:W-:Y:S02]  /*0b70*/  FSEL R13, R16, R13, !P1 ;  /* 0x0000000d100d7208 */ /* 0x000fe40004800000 */
[----:B------:R-:W-:-:S03]  /*0b80*/  FSEL R15, R17, R29, !P1 ;  /* 0x0000001d110f7208 */ /* 0x000fc60004800000 */
[----:B------:R-:W-:Y:S02]  /*0b90*/  FSEL R12, R16, R13, P0 ;  /* 0x0000000d100c7208 */ /* 0x000fe40000000000 */
[----:B------:R-:W-:-:S06]  /*0ba0*/  FSEL R13, R17, R15, P0 ;  /* 0x0000000f110d7208 */ /* 0x000fcc0000000000 */
[----:B------:R-:W-:-:S14]  /*0bb0*/  DSETP.GT.AND P0, PT, R12, 2, PT ;  /* 0x400000000c00742a */ /* 0x000fdc0003f04000 */
[----:B------:R-:W-:Y:S05]  /*0bc0*/  @P0 BRA `(.L_x_16) ;  /* 0x0000000000140947 */ /* 0x000fea0003800000 */
[----:B------:R-:W-:Y:S02]  /*0bd0*/  VIADD R39, R39, 0x1 ;  /* 0x0000000127277836 */ /* 0x000fe40000000000 */
[----:B------:R-:W-:-:S03]  /*0be0*/  VIADD R41, R41, 0x1 ;  /* 0x0000000129297836 */ /* 0x000fc60000000000 */
[----:B------:R-:W-:-:S13]  /*0bf0*/  ISETP.NE.AND P0, PT, R39, RZ, PT ;  /* 0x000000ff2700720c */ /* 0x000fda0003f05270 */
[----:B------:R-:W-:Y:S05]  /*0c00*/  @P0 BRA `(.L_x_17) ;  /* 0xfffffff800cc0947 */ /* 0x000fea000383ffff */
[----:B------:R-:W-:-:S07]  /*0c10*/  MOV R41, RZ ;  /* 0x000000ff00297202 */ /* 0x000fce0000000f00 */
.L_x_16:
[----:B------:R-:W-:Y:S05]  /*0c20*/  BSYNC.RECONVERGENT B1 ;  /* 0x0000000000017941 */ /* 0x000fea0003800200 */
.L_x_11:
[----:B------:R-:W0:Y:S01]  /*0c30*/  LDC.64 R10, c[0x0][0x3b0] ;  /* 0x0000ec00ff0a7b82 */ /* 0x000e220000000a00 */
[----:B------:R-:W1:Y:S02]  /*0c40*/  LDCU UR4, c[0x0][0x3a0] ;  /* 0x00007400ff0477ac */ /* 0x000e640008000800 */
[--C-:B-1----:R-:W-:Y:S02]  /*0c50*/  IMAD R13, R35, UR4, R40.reuse ;  /* 0x00000004230d7c24 */ /* 0x102fe4000f8e0228 */
[----:B------:R-:W-:Y:S02]  /*0c60*/  IMAD.IADD R40, R37, 0x1, R40 ;  /* 0x0000000125287824 */ /* 0x000fe400078e0228 */
[----:B0-----:R-:W-:-:S03]  /*0c70*/  IMAD.WIDE R10, R13, 0x4, R10 ;  /* 0x000000040d0a7825 */ /* 0x001fc600078e020a */
[----:B------:R-:W-:Y:S02]  /*0c80*/  ISETP.GE.AND P0, PT, R40, UR4, PT ;  /* 0x0000000428007c0c */ /* 0x000fe4000bf06270 */
[----:B------:R0:W-:Y:S11]  /*0c90*/  STG.E desc[UR8][R10.64], R41 ;  /* 0x000000290a007986 */ /* 0x0001f6000c101908 */
[----:B------:R-:W-:Y:S05]  /*0ca0*/  @!P0 BRA `(.L_x_18) ;  /* 0xfffffff800188947 */ /* 0x000fea000383ffff */
.L_x_6:
[----:B------:R-:W-:Y:S05]  /*0cb0*/  BSYNC.RECONVERGENT B0 ;  /* 0x0000000000007941 */ /* 0x000fea0003800200 */
.L_x_5:
[----:B------:R-:W1:Y:S01]  /*0cc0*/  LDCU UR4, c[0x0][0x3a4] ;  /* 0x00007480ff0477ac */ /* 0x000e620008000800 */
[----:B------:R-:W-:-:S05]  /*0cd0*/  IMAD.IADD R35, R38, 0x1, R35 ;  /* 0x0000000126237824 */ /* 0x000fca00078e0223 */
[----:B-1----:R-:W-:-:S13]  /*0ce0*/  ISETP.GE.AND P0, PT, R35, UR4, PT ;  /* 0x0000000423007c0c */ /* 0x002fda000bf06270 */
[----:B------:R-:W-:Y:S05]  /*0cf0*/  @!P0 BRA `(.L_x_19) ;  /* 0xfffffff400788947 */ /* 0x000fea000383ffff */
[----:B------:R-:W-:Y:S05]  /*0d00*/  EXIT ;  /* 0x000000000000794d */ /* 0x000fea0003800000 */
        .weak           $__internal_0_$__cuda_sm20_div_rn_f64_full
        .type           $__internal_0_$__cuda_sm20_div_rn_f64_full,@function
        .size           $__internal_0_$__cuda_sm20_div_rn_f64_full,($__internal_1_$__cuda_sm20_dsqrt_rn_f64_mediumpath_v1 - $__internal_0_$__cuda_sm20_div_rn_f64_full)
$__internal_0_$__cuda_sm20_div_rn_f64_full:
[C---:B------:R-:W-:Y:S01]  /*0d10*/  FSETP.GEU.AND P0, PT, |R19|.reuse, 1.469367938527859385e-39, PT ;  /* 0x001000001300780b */ /* 0x040fe20003f0e200 */
[----:B------:R-:W-:Y:S01]  /*0d20*/  IMAD.MOV.U32 R22, RZ, RZ, 0x1 ;  /* 0x00000001ff167424 */ /* 0x000fe200078e00ff */
[----:B------:R-:W-:Y:S01]  /*0d30*/  LOP3.LUT R16, R19, 0x800fffff, RZ, 0xc0, !PT ;  /* 0x800fffff13107812 */ /* 0x000fe200078ec0ff */
[----:B------:R-:W-:Y:S01]  /*0d40*/  IMAD.MOV.U32 R0, RZ, RZ, 0x1ca00000 ;  /* 0x1ca00000ff007424 */ /* 0x000fe200078e00ff */
[C---:B------:R-:W-:Y:S01]  /*0d50*/  FSETP.GEU.AND P2, PT, |R21|.reuse, 1.469367938527859385e-39, PT ;  /* 0x001000001500780b */ /* 0x040fe20003f4e200 */
[----:B------:R-:W-:Y:S01]  /*0d60*/  BSSY.RECONVERGENT B3, `(.L_x_20) ;  /* 0x0000052000037945 */ /* 0x000fe20003800200 */
[----:B------:R-:W-:Y:S01]  /*0d70*/  LOP3.LUT R17, R16, 0x3ff00000, RZ, 0xfc, !PT ;  /* 0x3ff0000010117812 */ /* 0x000fe200078efcff */
[----:B------:R-:W-:Y:S01]  /*0d80*/  IMAD.MOV.U32 R16, RZ, RZ, R18 ;  /* 0x000000ffff107224 */ /* 0x000fe200078e0012 */
[----:B------:R-:W-:Y:S02]  /*0d90*/  LOP3.LUT R42, R21, 0x7ff00000, RZ, 0xc0, !PT ;  /* 0x7ff00000152a7812 */ /* 0x000fe400078ec0ff */
[----:B------:R-:W-:-:S03]  /*0da0*/  LOP3.LUT R43, R19, 0x7ff00000, RZ, 0xc0, !PT ;  /* 0x7ff00000132b7812 */ /* 0x000fc600078ec0ff */
[----:B------:R-:W-:Y:S01]  /*0db0*/  @!P0 DMUL R16, R18, 8.98846567431157953865e+307 ;  /* 0x7fe0000012108828 */ /* 0x000fe20000000000 */
[C---:B------:R-:W-:Y:S01]  /*0dc0*/  ISETP.GE.U32.AND P1, PT, R42.reuse, R43, PT ;  /* 0x0000002b2a00720c */ /* 0x040fe20003f26070 */
[----:B------:R-:W-:Y:S02]  /*0dd0*/  IMAD.MOV.U32 R44, RZ, RZ, R42 ;  /* 0x000000ffff2c7224 */ /* 0x000fe400078e002a */
[----:B------:R-:W-:Y:S01]  /*0de0*/  @!P2 LOP3.LUT R31, R19, 0x7ff00000, RZ, 0xc0, !PT ;  /* 0x7ff00000131fa812 */ /* 0x000fe200078ec0ff */
[----:B------:R-:W-:Y:S01]  /*0df0*/  @!P2 IMAD.MOV.U32 R30, RZ, RZ, RZ ;  /* 0x000000ffff1ea224 */ /* 0x000fe200078e00ff */
[----:B------:R-:W0:Y:S02]  /*0e00*/  MUFU.RCP64H R23, R17 ;  /* 0x0000001100177308 */ /* 0x000e240000001800 */
[----:B------:R-:W-:Y:S02]  /*0e10*/  @!P2 ISETP.GE.U32.AND P3, PT, R42, R31, PT ;  /* 0x0000001f2a00a20c */ /* 0x000fe40003f66070 */
[----:B------:R-:W-:-:S02]  /*0e20*/  @!P0 LOP3.LUT R43, R17, 0x7ff00000, RZ, 0xc0, !PT ;  /* 0x7ff00000112b8812 */ /* 0x000fc400078ec0ff */
[----:B------:R-:W-:-:S03]  /*0e30*/  @!P2 SEL R31, R0, 0x63400000, !P3 ;  /* 0x63400000001fa807 */ /* 0x000fc60005800000 */
[----:B------:R-:W-:Y:S01]  /*0e40*/  VIADD R45, R43, 0xffffffff ;  /* 0xffffffff2b2d7836 */ /* 0x000fe20000000000 */
[----:B------:R-:W-:-:S04]  /*0e50*/  @!P2 LOP3.LUT R31, R31, 0x80000000, R21, 0xf8, !PT ;  /* 0x800000001f1fa812 */ /* 0x000fc800078ef815 */
[----:B------:R-:W-:Y:S01]  /*0e60*/  @!P2 LOP3.LUT R31, R31, 0x100000, RZ, 0xfc, !PT ;  /* 0x001000001f1fa812 */ /* 0x000fe200078efcff */
[----:B0-----:R-:W-:-:S08]  /*0e70*/  DFMA R28, R22, -R16, 1 ;  /* 0x3ff00000161c742b */ /* 0x001fd00000000810 */
[----:B------:R-:W-:-:S08]  /*0e80*/  DFMA R28, R28, R28, R28 ;  /* 0x0000001c1c1c722b */ /* 0x000fd0000000001c */
[----:B------:R-:W-:Y:S01]  /*0e90*/  DFMA R28, R22, R28, R22 ;  /* 0x0000001c161c722b */ /* 0x000fe20000000016 */
[----:B------:R-:W-:Y:S01]  /*0ea0*/  SEL R23, R0, 0x63400000, !P1 ;  /* 0x6340000000177807 */ /* 0x000fe20004800000 */
[----:B------:R-:W-:-:S03]  /*0eb0*/  IMAD.MOV.U32 R22, RZ, RZ, R20 ;  /* 0x000000ffff167224 */ /* 0x000fc600078e0014 */
[----:B------:R-:W-:-:S03]  /*0ec0*/  LOP3.LUT R23, R23, 0x800fffff, R21, 0xf8, !PT ;  /* 0x800fffff17177812 */ /* 0x000fc600078ef815 */
[----:B------:R-:W-:-:S03]  /*0ed0*/  DFMA R32, R28, -R16, 1 ;  /* 0x3ff000001c20742b */ /* 0x000fc60000000810 */
[----:B------:R-:W-:-:S05]  /*0ee0*/  @!P2 DFMA R22, R22, 2, -R30 ;  /* 0x400000001616a82b */ /* 0x000fca000000081e */
[----:B------:R-:W-:-:S05]  /*0ef0*/  DFMA R32, R28, R32, R28 ;  /* 0x000000201c20722b */ /* 0x000fca000000001c */
[----:B------:R-:W-:-:S03]  /*0f00*/  @!P2 LOP3.LUT R44, R23, 0x7ff00000, RZ, 0xc0, !PT ;  /* 0x7ff00000172ca812 */ /* 0x000fc600078ec0ff */
[----:B------:R-:W-:Y:S02]  /*0f10*/  DMUL R28, R32, R22 ;  /* 0x00000016201c7228 */ /* 0x000fe40000000000 */
[----:B------:R-:W-:-:S05]  /*0f20*/  VIADD R30, R44, 0xffffffff ;  /* 0xffffffff2c1e7836 */ /* 0x000fca0000000000 */
[----:B------:R-:W-:Y:S01]  /*0f30*/  ISETP.GT.U32.AND P0, PT, R30, 0x7feffffe, PT ;  /* 0x7feffffe1e00780c */ /* 0x000fe20003f04070 */
[----:B------:R-:W-:-:S03]  /*0f40*/  DFMA R30, R28, -R16, R22 ;  /* 0x800000101c1e722b */ /* 0x000fc60000000016 */
[----:B------:R-:W-:-:S05]  /*0f50*/  ISETP.GT.U32.OR P0, PT, R45, 0x7feffffe, P0 ;  /* 0x7feffffe2d00780c */ /* 0x000fca0000704470 */
[----:B------:R-:W-:-:S08]  /*0f60*/  DFMA R30, R32, R30, R28 ;  /* 0x0000001e201e722b */ /* 0x000fd0000000001c */
[----:B------:R-:W-:Y:S05]  /*0f70*/  @P0 BRA `(.L_x_21) ;  /* 0x00000000006c0947 */ /* 0x000fea0003800000 */
[----:B------:R-:W-:-:S04]  /*0f80*/  LOP3.LUT R21, R19, 0x7ff00000, RZ, 0xc0, !PT ;  /* 0x7ff0000013157812 */ /* 0x000fc800078ec0ff */
[CC--:B------:R-:W-:Y:S02]  /*0f90*/  VIADDMNMX R20, R42.reuse, -R21.reuse, 0xb9600000, !PT ;  /* 0xb96000002a147446 */ /* 0x0c0fe40007800915 */
[----:B------:R-:W-:Y:S02]  /*0fa0*/  ISETP.GE.U32.AND P0, PT, R42, R21, PT ;  /* 0x000000152a00720c */ /* 0x000fe40003f06070 */
[----:B------:R-:W-:Y:S02]  /*0fb0*/  VIMNMX R20, PT, PT, R20, 0x46a00000, PT ;  /* 0x46a0000014147848 */ /* 0x000fe40003fe0100 */
[----:B------:R-:W-:-:S04]  /*0fc0*/  SEL R21, R0, 0x63400000, !P0 ;  /* 0x6340000000157807 */ /* 0x000fc80004000000 */
[----:B------:R-:W-:Y:S01]  /*0fd0*/  IADD3 R0, PT, PT, -R21, R20, RZ ;  /* 0x0000001415007210 */ /* 0x000fe20007ffe1ff */
[----:B------:R-:W-:-:S04]  /*0fe0*/  IMAD.MOV.U32 R20, RZ, RZ, RZ ;  /* 0x000000ffff147224 */ /* 0x000fc800078e00ff */
[----:B------:R-:W-:-:S06]  /*0ff0*/  VIADD R21, R0, 0x7fe00000 ;  /* 0x7fe0000000157836 */ /* 0x000fcc0000000000 */
[----:B------:R-:W-:-:S10]  /*1000*/  DMUL R28, R30, R20 ;  /* 0x000000141e1c7228 */ /* 0x000fd40000000000 */
[----:B------:R-:W-:-:S13]  /*1010*/  FSETP.GTU.AND P0, PT, |R29|, 1.469367938527859385e-39, PT ;  /* 0x001000001d00780b */ /* 0x000fda0003f0c200 */
[----:B------:R-:W-:Y:S05]  /*1020*/  @P0 BRA `(.L_x_22) ;  /* 0x0000000000940947 */ /* 0x000fea0003800000 */
[----:B------:R-:W-:Y:S01]  /*1030*/  DFMA R16, R30, -R16, R22 ;  /* 0x800000101e10722b */ /* 0x000fe20000000016 */
[----:B------:R-:W-:-:S09]  /*1040*/  IMAD.MOV.U32 R20, RZ, RZ, RZ ;  /* 0x000000ffff147224 */ /* 0x000fd200078e00ff */
[C---:B------:R-:W-:Y:S02]  /*1050*/  FSETP.NEU.AND P0, PT, R17.reuse, RZ, PT ;  /* 0x000000ff1100720b */ /* 0x040fe40003f0d000 */
[----:B------:R-:W-:-:S04]  /*1060*/  LOP3.LUT R19, R17, 0x80000000, R19, 0x48, !PT ;  /* 0x8000000011137812 */ /* 0x000fc800078e4813 */
[----:B------:R-:W-:-:S07]  /*1070*/  LOP3.LUT R21, R19, R21, RZ, 0xfc, !PT ;  /* 0x0000001513157212 */ /* 0x000fce00078efcff */
[----:B------:R-:W-:Y:S05]  /*1080*/  @!P0 BRA `(.L_x_22) ;  /* 0x00000000007c8947 */ /* 0x000fea0003800000 */
[----:B------:R-:W-:Y:S01]  /*1090*/  IMAD.MOV R17, RZ, RZ, -R0 ;  /* 0x000000ffff117224 */ /* 0x000fe200078e0a00 */
[----:B------:R-:W-:Y:S01]  /*10a0*/  DMUL.RP R20, R30, R20 ;  /* 0x000000141e147228 */ /* 0x000fe20000008000 */
[----:B------:R-:W-:-:S06]  /*10b0*/  IMAD.MOV.U32 R16, RZ, RZ, RZ ;  /* 0x000000ffff107224 */ /* 0x000fcc00078e00ff */
[----:B------:R-:W-:-:S03]  /*10c0*/  DFMA R16, R28, -R16, R30 ;  /* 0x800000101c10722b */ /* 0x000fc6000000001e */
[----:B------:R-:W-:-:S03]  /*10d0*/  LOP3.LUT R19, R21, R19, RZ, 0x3c, !PT ;  /* 0x0000001315137212 */ /* 0x000fc600078e3cff */
[----:B------:R-:W-:-:S04]  /*10e0*/  IADD3 R16, PT, PT, -R0, -0x43300000, RZ ;  /* 0xbcd0000000107810 */ /* 0x000fc80007ffe1ff */
[----:B------:R-:W-:-:S04]  /*10f0*/  FSETP.NEU.AND P0, PT, |R17|, R16, PT ;  /* 0x000000101100720b */ /* 0x000fc80003f0d200 */
[----:B------:R-:W-:Y:S02]  /*1100*/  FSEL R28, R20, R28, !P0 ;  /* 0x0000001c141c7208 */ /* 0x000fe40004000000 */
[----:B------:R-:W-:Y:S01]  /*1110*/  FSEL R29, R19, R29, !P0 ;  /* 0x0000001d131d7208 */ /* 0x000fe20004000000 */
[----:B------:R-:W-:Y:S06]  /*1120*/  BRA `(.L_x_22) ;  /* 0x0000000000547947 */ /* 0x000fec0003800000 */
.L_x_21:
[----:B------:R-:W-:-:S14]  /*1130*/  DSETP.NAN.AND P0, PT, R20, R20, PT ;  /* 0x000000141400722a */ /* 0x000fdc0003f08000 */
[----:B------:R-:W-:Y:S05]  /*1140*/  @P0 BRA `(.L_x_23) ;  /* 0x0000000000440947 */ /* 0x000fea0003800000 */
[----:B------:R-:W-:-:S14]  /*1150*/  DSETP.NAN.AND P0, PT, R18, R18, PT ;  /* 0x000000121200722a */ /* 0x000fdc0003f08000 */
[----:B------:R-:W-:Y:S05]  /*1160*/  @P0 BRA `(.L_x_24) ;  /* 0x0000000000300947 */ /* 0x000fea0003800000 */
[----:B------:R-:W-:Y:S01]  /*1170*/  ISETP.NE.AND P0, PT, R44, R43, PT ;  /* 0x0000002b2c00720c */ /* 0x000fe20003f05270 */
[----:B------:R-:W-:Y:S02]  /*1180*/  IMAD.MOV.U32 R28, RZ, RZ, 0x0 ;  /* 0x00000000ff1c7424 */ /* 0x000fe400078e00ff */
[----:B------:R-:W-:-:S10]  /*1190*/  IMAD.MOV.U32 R29, RZ, RZ, -0x80000 ;  /* 0xfff80000ff1d7424 */ /* 0x000fd400078e00ff */
[----:B------:R-:W-:Y:S05]  /*11a0*/  @!P0 BRA `(.L_x_22) ;  /* 0x0000000000348947 */ /* 0x000fea0003800000 */
[----:B------:R-:W-:Y:S02]  /*11b0*/  ISETP.NE.AND P0, PT, R44, 0x7ff00000, PT ;  /* 0x7ff000002c00780c */ /* 0x000fe40003f05270 */
[----:B------:R-:W-:Y:S02]  /*11c0*/  LOP3.LUT R29, R21, 0x80000000, R19, 0x48, !PT ;  /* 0x80000000151d7812 */ /* 0x000fe400078e4813 */
[----:B------:R-:W-:-:S13]  /*11d0*/  ISETP.EQ.OR P0, PT, R43, RZ, !P0 ;  /* 0x000000ff2b00720c */ /* 0x000fda0004702670 */
[----:B------:R-:W-:Y:S01]  /*11e0*/  @P0 LOP3.LUT R0, R29, 0x7ff00000, RZ, 0xfc, !PT ;  /* 0x7ff000001d000812 */ /* 0x000fe200078efcff */
[----:B------:R-:W-:Y:S02]  /*11f0*/  @!P0 IMAD.MOV.U32 R28, RZ, RZ, RZ ;  /* 0x000000ffff1c8224 */ /* 0x000fe400078e00ff */
[----:B------:R-:W-:Y:S02]  /*1200*/  @P0 IMAD.MOV.U32 R28, RZ, RZ, RZ ;  /* 0x000000ffff1c0224 */ /* 0x000fe400078e00ff */
[----:B------:R-:W-:Y:S01]  /*1210*/  @P0 IMAD.MOV.U32 R29, RZ, RZ, R0 ;  /* 0x000000ffff1d0224 */ /* 0x000fe200078e0000 */
[----:B------:R-:W-:Y:S06]  /*1220*/  BRA `(.L_x_22) ;  /* 0x0000000000147947 */ /* 0x000fec0003800000 */
.L_x_24:
[----:B------:R-:W-:Y:S02]  /*1230*/  LOP3.LUT R29, R19, 0x80000, RZ, 0xfc, !PT ;  /* 0x00080000131d7812 */ /* 0x000fe400078efcff */
[----:B------:R-:W-:Y:S01]  /*1240*/  MOV R28, R18 ;  /* 0x00000012001c7202 */ /* 0x000fe20000000f00 */
[----:B------:R-:W-:Y:S06]  /*1250*/  BRA `(.L_x_22) ;  /* 0x0000000000087947 */ /* 0x000fec0003800000 */
.L_x_23:
[----:B------:R-:W-:Y:S01]  /*1260*/  LOP3.LUT R29, R21, 0x80000, RZ, 0xfc, !PT ;  /* 0x00080000151d7812 */ /* 0x000fe200078efcff */
[----:B------:R-:W-:-:S07]  /*1270*/  IMAD.MOV.U32 R28, RZ, RZ, R20 ;  /* 0x000000ffff1c7224 */ /* 0x000fce00078e0014 */
.L_x_22:
[----:B------:R-:W-:Y:S05]  /*1280*/  BSYNC.RECONVERGENT B3 ;  /* 0x0000000000037941 */ /* 0x000fea0003800200 */
.L_x_20:
[----:B------:R-:W-:Y:S02]  /*1290*/  IMAD.MOV.U32 R16, RZ, RZ, R34 ;  /* 0x000000ffff107224 */ /* 0x000fe400078e0022 */
[----:B------:R-:W-:-:S04]  /*12a0*/  IMAD.MOV.U32 R17, RZ, RZ, 0x0 ;  /* 0x00000000ff117424 */ /* 0x000fc800078e00ff */
[----:B------:R-:W-:Y:S05]  /*12b0*/  RET.REL.NODEC R16 `(_Z14mandelbrot_setddddiiiPi) ;  /* 0xffffffec10507950 */ /* 0x000fea0003c3ffff */
        .weak           $__internal_1_$__cuda_sm20_dsqrt_rn_f64_mediumpath_v1
        .type           $__internal_1_$__cuda_sm20_dsqrt_rn_f64_mediumpath_v1,@function
        .size           $__internal_1_$__cuda_sm20_dsqrt_rn_f64_mediumpath_v1,(.L_x_31 - $__internal_1_$__cuda_sm20_dsqrt_rn_f64_mediumpath_v1)
$__internal_1_$__cuda_sm20_dsqrt_rn_f64_mediumpath_v1:
[----:B------:R-:W-:Y:S01]  /*12c0*/  ISETP.GE.U32.AND P0, PT, R18, -0x3400000, PT ;  /* 0xfcc000001200780c */ /* 0x000fe20003f06070 */
[----:B------:R-:W-:Y:S01]  /*12d0*/  BSSY.RECONVERGENT B3, `(.L_x_25) ;  /* 0x0000026000037945 */ /* 0x000fe20003800200 */
[----:B------:R-:W-:Y:S02]  /*12e0*/  IMAD.MOV.U32 R30, RZ, RZ, R32 ;  /* 0x000000ffff1e7224 */ /* 0x000fe400078e0020 */
[----:B------:R-:W-:Y:S02]  /*12f0*/  IMAD.MOV.U32 R18, RZ, RZ, R22 ;  /* 0x000000ffff127224 */ /* 0x000fe400078e0016 */
[----:B------:R-:W-:-:S07]  /*1300*/  IMAD.MOV.U32 R19, RZ, RZ, R23 ;  /* 0x000000ffff137224 */ /* 0x000fce00078e0017 */
[----:B------:R-:W-:Y:S05]  /*1310*/  @!P0 BRA `(.L_x_26) ;  /* 0x0000000000208947 */ /* 0x000fea0003800000 */
[----:B------:R-:W-:-:S10]  /*1320*/  DFMA.RM R18, R18, R30, R20 ;  /* 0x0000001e1212722b */ /* 0x000fd40000004014 */
[----:B------:R-:W-:-:S05]  /*1330*/  IADD3 R20, P0, PT, R18, 0x1, RZ ;  /* 0x0000000112147810 */ /* 0x000fca0007f1e0ff */
[----:B------:R-:W-:-:S06]  /*1340*/  IMAD.X R21, RZ, RZ, R19, P0 ;  /* 0x000000ffff157224 */ /* 0x000fcc00000e0613 */
[----:B------:R-:W-:-:S08]  /*1350*/  DFMA.RP R16, -R18, R20, R16 ;  /* 0x000000141210722b */ /* 0x000fd00000008110 */
[----:B------:R-:W-:-:S06]  /*1360*/  DSETP.GT.AND P0, PT, R16, RZ, PT ;  /* 0x000000ff1000722a */ /* 0x000fcc0003f04000 */
[----:B------:R-:W-:Y:S02]  /*1370*/  FSEL R18, R20, R18, P0 ;  /* 0x0000001214127208 */ /* 0x000fe40000000000 */
[----:B------:R-:W-:Y:S01]  /*1380*/  FSEL R19, R21, R19, P0 ;  /* 0x0000001315137208 */ /* 0x000fe20000000000 */
[----:B------:R-:W-:Y:S06]  /*1390*/  BRA `(.L_x_27) ;  /* 0x0000000000647947 */ /* 0x000fec0003800000 */
.L_x_26:
[----:B------:R-:W-:-:S14]  /*13a0*/  DSETP.NE.AND P0, PT, R16, RZ, PT ;  /* 0x000000ff1000722a */ /* 0x000fdc0003f05000 */
[----:B------:R-:W-:Y:S05]  /*13b0*/  @!P0 BRA `(.L_x_28) ;  /* 0x0000000000588947 */ /* 0x000fea0003800000 */
[----:B------:R-:W-:-:S13]  /*13c0*/  ISETP.GE.AND P0, PT, R17, RZ, PT ;  /* 0x000000ff1100720c */ /* 0x000fda0003f06270 */
[----:B------:R-:W-:Y:S02]  /*13d0*/  @!P0 IMAD.MOV.U32 R18, RZ, RZ, 0x0 ;  /* 0x00000000ff128424 */ /* 0x000fe400078e00ff */
[----:B------:R-:W-:Y:S01]  /*13e0*/  @!P0 IMAD.MOV.U32 R19, RZ, RZ, -0x80000 ;  /* 0xfff80000ff138424 */ /* 0x000fe200078e00ff */
[----:B------:R-:W-:Y:S06]  /*13f0*/  @!P0 BRA `(.L_x_27) ;  /* 0x00000000004c8947 */ /* 0x000fec0003800000 */
[----:B------:R-:W-:-:S13]  /*1400*/  ISETP.GT.AND P0, PT, R17, 0x7fefffff, PT ;  /* 0x7fefffff1100780c */ /* 0x000fda0003f04270 */
[----:B------:R-:W-:Y:S05]  /*1410*/  @P0 BRA `(.L_x_28) ;  /* 0x0000000000400947 */ /* 0x000fea0003800000 */
[----:B------:R-:W-:Y:S01]  /*1420*/  DMUL R16, R16, 8.11296384146066816958e+31 ;  /* 0x4690000010107828 */ /* 0x000fe20000000000 */
[----:B------:R-:W-:Y:S01]  /*1430*/  MOV R18, RZ ;  /* 0x000000ff00127202 */ /* 0x000fe20000000f00 */
[----:B------:R-:W-:Y:S02]  /*1440*/  IMAD.MOV.U32 R22, RZ, RZ, 0x0 ;  /* 0x00000000ff167424 */ /* 0x000fe400078e00ff */
[----:B------:R-:W-:Y:S02]  /*1450*/  IMAD.MOV.U32 R23, RZ, RZ, 0x3fd80000 ;  /* 0x3fd80000ff177424 */ /* 0x000fe400078e00ff */
[----:B------:R-:W0:Y:S02]  /*1460*/  MUFU.RSQ64H R19, R17 ;  /* 0x0000001100137308 */ /* 0x000e240000001c00 */
[----:B0-----:R-:W-:-:S08]  /*1470*/  DMUL R20, R18, R18 ;  /* 0x0000001212147228 */ /* 0x001fd00000000000 */
[----:B------:R-:W-:-:S08]  /*1480*/  DFMA R20, R16, -R20, 1 ;  /* 0x3ff000001014742b */ /* 0x000fd00000000814 */
[----:B------:R-:W-:Y:S02]  /*1490*/  DFMA R22, R20, R22, 0.5 ;  /* 0x3fe000001416742b */ /* 0x000fe40000000016 */
[----:B------:R-:W-:-:S08]  /*14a0*/  DMUL R20, R18, R20 ;  /* 0x0000001412147228 */ /* 0x000fd00000000000 */
[----:B------:R-:W-:-:S08]  /*14b0*/  DFMA R20, R22, R20, R18 ;  /* 0x000000141614722b */ /* 0x000fd00000000012 */
[----:B------:R-:W-:Y:S02]  /*14c0*/  DMUL R18, R16, R20 ;  /* 0x0000001410127228 */ /* 0x000fe40000000000 */
[----:B------:R-:W-:-:S06]  /*14d0*/  VIADD R21, R21, 0xfff00000 ;  /* 0xfff0000015157836 */ /* 0x000fcc0000000000 */
[----:B------:R-:W-:-:S08]  /*14e0*/  DFMA R22, R18, -R18, R16 ;  /* 0x800000121216722b */ /* 0x000fd00000000010 */
[----:B------:R-:W-:-:S10]  /*14f0*/  DFMA R18, R20, R22, R18 ;  /* 0x000000161412722b */ /* 0x000fd40000000012 */
[----:B------:R-:W-:Y:S01]  /*1500*/  VIADD R19, R19, 0xfcb00000 ;  /* 0xfcb0000013137836 */ /* 0x000fe20000000000 */
[----:B------:R-:W-:Y:S06]  /*1510*/  BRA `(.L_x_27) ;  /* 0x0000000000047947 */ /* 0x000fec0003800000 */
.L_x_28:
[----:B------:R-:W-:-:S11]  /*1520*/  DADD R18, R16, R16 ;  /* 0x0000000010127229 */ /* 0x000fd60000000010 */
.L_x_27:
[----:B------:R-:W-:Y:S05]  /*1530*/  BSYNC.RECONVERGENT B3 ;  /* 0x0000000000037941 */ /* 0x000fea0003800200 */
.L_x_25:
[----:B------:R-:W-:Y:S02]  /*1540*/  IMAD.MOV.U32 R16, RZ, RZ, R0 ;  /* 0x000000ffff107224 */ /* 0x000fe400078e0000 */
[----:B------:R-:W-:Y:S02]  /*1550*/  IMAD.MOV.U32 R17, RZ, RZ, 0x0 ;  /* 0x00000000ff117424 */ /* 0x000fe400078e00ff */
[----:B------:R-:W-:Y:S02]  /*1560*/  IMAD.MOV.U32 R28, RZ, RZ, R18 ;  /* 0x000000ffff1c7224 */ /* 0x000fe400078e0012 */
[----:B------:R-:W-:Y:S01]  /*1570*/  IMAD.MOV.U32 R29, RZ, RZ, R19 ;  /* 0x000000ffff1d7224 */ /* 0x000fe200078e0013 */
[----:B------:R-:W-:Y:S06]  /*1580*/  RET.REL.NODEC R16 `(_Z14mandelbrot_setddddiiiPi) ;  /* 0xffffffe8109c7950 */ /* 0x000fec0003c3ffff */
.L_x_29:
[----:B------:R-:W-:-:S00]  /*1590*/  BRA `(.L_x_29) ;  /* 0xfffffffc00fc7947 */ /* 0x000fc0000383ffff */
[----:B------:R-:W-:-:S00]  /*15a0*/  NOP ;  /* 0x0000000000007918 */ /* 0x000fc00000000000 */
        /* <DEDUP_REMOVED lines=13> */
.L_x_31:


//--------------------- .nv.shared.reserved.0     --------------------------
	.section	.nv.shared.reserved.0,"aw",@nobits
	.weak		__nv_reservedSMEM_offset_0_alias
	.size		__nv_reservedSMEM_offset_0_alias, 0, 64
	.other		__nv_reservedSMEM_offset_0_alias,@"STO_CUDA_RESERVED_SHARED STV_DEFAULT"
__nv_reservedSMEM_offset_0_alias:
	.zero		0
	.zero		64


//--------------------- .nv.constant0._Z14mandelbrot_setddddiiiPi --------------------------
	.section	.nv.constant0._Z14mandelbrot_setddddiiiPi,"a",@progbits
	.sectionflags	@""
	.align	4
.nv.constant0._Z14mandelbrot_setddddiiiPi:
	.zero		952


//--------------------- SYMBOLS --------------------------

	.type		.nv.reservedSmem.offset0,@object
	.size		.nv.reservedSmem.offset0,0x4
